	.headerflags	@"EF_CUDA_TEXMODE_UNIFIED EF_CUDA_64BIT_ADDRESS EF_CUDA_ACCELERATORS EF_CUDA_SM90 EF_CUDA_VIRTUAL_SM(EF_CUDA_SM90)"
	.elftype	@"ET_EXEC"


//--------------------- .nv.info                  --------------------------
	.section	.nv.info,"",@"SHT_CUDA_INFO"
	.align	4


	//----- nvinfo : EIATTR_REGCOUNT
	.align		4
        /*0000*/ 	.byte	0x04, 0x2f
        /*0002*/ 	.short	(.L_1 - .L_0)
	.align		4
.L_0:
        /*0004*/ 	.word	index@(triton_poi_fused_add_24)
        /*0008*/ 	.word	0x0000000e


	//----- nvinfo : EIATTR_MIN_STACK_SIZE
	.align		4
.L_1:
        /*000c*/ 	.byte	0x04, 0x12
        /*000e*/ 	.short	(.L_3 - .L_2)
	.align		4
.L_2:
        /*0010*/ 	.word	index@(triton_poi_fused_add_24)
        /*0014*/ 	.word	0x00000000


	//----- nvinfo : EIATTR_FRAME_SIZE
	.align		4
.L_3:
        /*0018*/ 	.byte	0x04, 0x11
        /*001a*/ 	.short	(.L_5 - .L_4)
	.align		4
.L_4:
        /*001c*/ 	.word	index@(triton_poi_fused_add_24)
        /*0020*/ 	.word	0x00000000


	//----- nvinfo : EIATTR_MIN_STACK_SIZE
	.align		4
.L_5:
        /*0024*/ 	.byte	0x04, 0x12
        /*0026*/ 	.short	(.L_7 - .L_6)
	.align		4
.L_6:
        /*0028*/ 	.word	index@(triton_poi_fused_add_24)
        /*002c*/ 	.word	0x00000000
.L_7:


//--------------------- .nv.info.triton_poi_fused_add_24 --------------------------
	.section	.nv.info.triton_poi_fused_add_24,"",@"SHT_CUDA_INFO"
	.sectionflags	@""
	.align	4


	//----- nvinfo : EIATTR_CUDA_API_VERSION
	.align		4
        /*0000*/ 	.byte	0x04, 0x37
        /*0002*/ 	.short	(.L_9 - .L_8)
.L_8:
        /*0004*/ 	.word	0x0000007c


	//----- nvinfo : EIATTR_KPARAM_INFO
	.align		4
.L_9:
        /*0008*/ 	.byte	0x04, 0x17
        /*000a*/ 	.short	(.L_11 - .L_10)
.L_10:
        /*000c*/ 	.word	0x00000000
        /*0010*/ 	.short	0x0004
        /*0012*/ 	.short	0x0020
        /*0014*/ 	.byte	0x00, 0xf0, 0x11, 0x00


	//----- nvinfo : EIATTR_KPARAM_INFO
	.align		4
.L_11:
        /*0018*/ 	.byte	0x04, 0x17
        /*001a*/ 	.short	(.L_13 - .L_12)
.L_12:
        /*001c*/ 	.word	0x00000000
        /*0020*/ 	.short	0x0003
        /*0022*/ 	.short	0x0018
        /*0024*/ 	.byte	0x00, 0xf4, 0x21, 0x00


	//----- nvinfo : EIATTR_KPARAM_INFO
	.align		4
.L_13:
        /*0028*/ 	.byte	0x04, 0x17
        /*002a*/ 	.short	(.L_15 - .L_14)
.L_14:
        /*002c*/ 	.word	0x00000000
        /*0030*/ 	.short	0x0002
        /*0032*/ 	.short	0x0010
        /*0034*/ 	.byte	0x00, 0xf4, 0x21, 0x00


	//----- nvinfo : EIATTR_KPARAM_INFO
	.align		4
.L_15:
        /*0038*/ 	.byte	0x04, 0x17
        /*003a*/ 	.short	(.L_17 - .L_16)
.L_16:
        /*003c*/ 	.word	0x00000000
        /*0040*/ 	.short	0x0001
        /*0042*/ 	.short	0x0008
        /*0044*/ 	.byte	0x00, 0xf4, 0x21, 0x00


	//----- nvinfo : EIATTR_KPARAM_INFO
	.align		4
.L_17:
        /*0048*/ 	.byte	0x04, 0x17
        /*004a*/ 	.short	(.L_19 - .L_18)
.L_18:
        /*004c*/ 	.word	0x00000000
        /*0050*/ 	.short	0x0000
        /*0052*/ 	.short	0x0000
        /*0054*/ 	.byte	0x00, 0xf4, 0x21, 0x00


	//----- nvinfo : EIATTR_SPARSE_MMA_MASK
	.align		4
.L_19:
        /*0058*/ 	.byte	0x03, 0x50
        /*005a*/ 	.short	0x0000


	//----- nvinfo : EIATTR_MAXREG_COUNT
	.align		4
        /*005c*/ 	.byte	0x03, 0x1b
        /*005e*/ 	.short	0x00ff


	//----- nvinfo : EIATTR_EXIT_INSTR_OFFSETS
	.align		4
        /*0060*/ 	.byte	0x04, 0x1c
        /*0062*/ 	.short	(.L_21 - .L_20)


	//   ....[0]....
.L_20:
        /*0064*/ 	.word	0x00000170


	//----- nvinfo : EIATTR_REQNTID
	.align		4
.L_21:
        /*0068*/ 	.byte	0x04, 0x10
        /*006a*/ 	.short	(.L_23 - .L_22)
.L_22:
        /*006c*/ 	.word	0x00000080
        /*0070*/ 	.word	0x00000001
        /*0074*/ 	.word	0x00000001


	//----- nvinfo : EIATTR_CBANK_PARAM_SIZE
	.align		4
.L_23:
        /*0078*/ 	.byte	0x03, 0x19
        /*007a*/ 	.short	0x0024


	//----- nvinfo : EIATTR_PARAM_CBANK
	.align		4
        /*007c*/ 	.byte	0x04, 0x0a
        /*007e*/ 	.short	(.L_25 - .L_24)
	.align		4
.L_24:
        /*0080*/ 	.word	index@(.nv.constant0.triton_poi_fused_add_24)
        /*0084*/ 	.short	0x0210
        /*0086*/ 	.short	0x0024


	//----- nvinfo : EIATTR_SW_WAR
	.align		4
.L_25:
        /*0088*/ 	.byte	0x04, 0x36
        /*008a*/ 	.short	(.L_27 - .L_26)
.L_26:
        /*008c*/ 	.word	0x00000008
.L_27:


//--------------------- .nv.callgraph             --------------------------
	.section	.nv.callgraph,"",@"SHT_CUDA_CALLGRAPH"
	.align	4
	.sectionentsize	8
	.align		4
        /*0000*/ 	.word	0x00000000
	.align		4
        /*0004*/ 	.word	0xffffffff
	.align		4
        /*0008*/ 	.word	0x00000000
	.align		4
        /*000c*/ 	.word	0xfffffffe
	.align		4
        /*0010*/ 	.word	0x00000000
	.align		4
        /*0014*/ 	.word	0xfffffffd
	.align		4
        /*0018*/ 	.word	0x00000000
	.align		4
        /*001c*/ 	.word	0xfffffffc


//--------------------- .text.triton_poi_fused_add_24 --------------------------
	.section	.text.triton_poi_fused_add_24,"ax",@progbits
	.align	128
        .global         triton_poi_fused_add_24
        .type           triton_poi_fused_add_24,@function
        .size           triton_poi_fused_add_24,(.L_x_1 - triton_poi_fused_add_24)
        .other          triton_poi_fused_add_24,@"STO_CUDA_ENTRY STV_DEFAULT"
triton_poi_fused_add_24:
.text.triton_poi_fused_add_24:
[----:B------:R-:W-:Y:S01]  /*0000*/  LDC R1, c[0x0][0x28] ;  /* 0x00000a00ff017b82 */ /* 0x000fe20000000800 */
[----:B------:R-:W1:Y:S07]  /*0010*/  S2R R0, SR_TID.X ;  /* 0x0000000000007919 */ /* 0x000e6e0000002100 */
[----:B------:R-:W2:Y:S01]  /*0020*/  LDC.64 R2, c[0x0][0x210] ;  /* 0x00008400ff027b82 */ /* 0x000ea20000000a00 */
[----:B------:R-:W-:Y:S01]  /*0030*/  ULDC.64 UR4, c[0x0][0x208] ;  /* 0x0000820000047ab9 */ /* 0x000fe20000000a00 */
[----:B------:R-:W3:Y:S06]  /*0040*/  S2R R11, SR_CTAID.X ;  /* 0x00000000000b7919 */ /* 0x000eec0000002500 */
[----:B------:R-:W4:Y:S08]  /*0050*/  LDC.64 R6, c[0x0][0x220] ;  /* 0x00008800ff067b82 */ /* 0x000f300000000a00 */
[----:B------:R-:W5:Y:S01]  /*0060*/  LDC.64 R4, c[0x0][0x218] ;  /* 0x00008600ff047b82 */ /* 0x000f620000000a00 */
[----:B-1----:R-:W-:-:S04]  /*0070*/  LOP3.LUT R0, R0, 0x7f, RZ, 0xc0, !PT ;  /* 0x0000007f00007812 */ /* 0x002fc800078ec0ff */
[----:B---3--:R-:W-:-:S05]  /*0080*/  LEA R11, R11, R0, 0x7 ;  /* 0x000000000b0b7211 */ /* 0x008fca00078e38ff */
[----:B------:R-:W-:-:S04]  /*0090*/  IMAD.HI R0, R11, 0x2aaaaaab, RZ ;  /* 0x2aaaaaab0b007827 */ /* 0x000fc800078e02ff */
[----:B--2---:R-:W-:Y:S01]  /*00a0*/  IMAD.WIDE R2, R11, 0x4, R2 ;  /* 0x000000040b027825 */ /* 0x004fe200078e0202 */
[----:B------:R-:W-:-:S03]  /*00b0*/  SHF.R.U32.HI R9, RZ, 0x1f, R0 ;  /* 0x0000001fff097819 */ /* 0x000fc60000011600 */
[----:B----4-:R-:W-:Y:S01]  /*00c0*/  IMAD.WIDE R6, R11, 0x4, R6 ;  /* 0x000000040b067825 */ /* 0x010fe200078e0206 */
[----:B------:R-:W-:Y:S01]  /*00d0*/  LEA.HI R0, R0, R9, RZ, 0x1a ;  /* 0x0000000900007211 */ /* 0x000fe200078fd0ff */
[----:B------:R-:W2:Y:S04]  /*00e0*/  LDG.E R2, desc[UR4][R2.64] ;  /* 0x0000000402027981 */ /* 0x000ea8000c1e1900 */
[----:B------:R-:W-:Y:S01]  /*00f0*/  IMAD R9, R0, -0x180, R11 ;  /* 0xfffffe8000097824 */ /* 0x000fe200078e020b */
[----:B------:R-:W2:Y:S03]  /*0100*/  LDG.E R6, desc[UR4][R6.64] ;  /* 0x0000000406067981 */ /* 0x000ea6000c1e1900 */
[----:B-----5:R-:W-:-:S02]  /*0110*/  IMAD.WIDE R4, R9, 0x4, R4 ;  /* 0x0000000409047825 */ /* 0x020fc400078e0204 */
[----:B------:R-:W1:Y:S04]  /*0120*/  LDC.64 R8, c[0x0][0x228] ;  /* 0x00008a00ff087b82 */ /* 0x000e680000000a00 */
[----:B------:R-:W2:Y:S01]  /*0130*/  LDG.E.EL R5, desc[UR4][R4.64] ;  /* 0x0000000404057981 */ /* 0x000ea2000c2e1900 */
[----:B-1----:R-:W-:-:S04]  /*0140*/  IMAD.WIDE R8, R11, 0x4, R8 ;  /* 0x000000040b087825 */ /* 0x002fc800078e0208 */
[----:B--2---:R-:W-:-:S05]  /*0150*/  FFMA R11, R5, R6, R2 ;  /* 0x00000006050b7223 */ /* 0x004fca0000000002 */
[----:B------:R-:W-:Y:S01]  /*0160*/  STG.E desc[UR4][R8.64], R11 ;  /* 0x0000000b08007986 */ /* 0x000fe2000c101904 */
[----:B------:R-:W-:Y:S05]  /*0170*/  EXIT ;  /* 0x000000000000794d */ /* 0x000fea0003800000 */
.L_x_0:
[----:B------:R-:W-:-:S00]  /*0180*/  BRA `(.L_x_0) ;  /* 0xfffffffc00fc7947 */ /* 0x000fc0000383ffff */
[----:B------:R-:W-:-:S00]  /*0190*/  NOP ;  /* 0x0000000000007918 */ /* 0x000fc00000000000 */
        /* <DEDUP_REMOVED lines=14> */
.L_x_1:


//--------------------- .nv.constant0.triton_poi_fused_add_24 --------------------------
	.section	.nv.constant0.triton_poi_fused_add_24,"a",@progbits
	.sectionflags	@""
	.align	4
.nv.constant0.triton_poi_fused_add_24:
	.zero		564
